//
// Generated by NVIDIA NVVM Compiler
//
// Compiler Build ID: CL-19856038
// Cuda compilation tools, release 7.5, V7.5.17
// Based on LLVM 3.4svn
//

.version 4.3
.target sm_20
.address_size 64

	// .globl	_Z10checkIndexv
.extern .func  (.param .b32 func_retval0) vprintf
(
	.param .b64 vprintf_param_0,
	.param .b64 vprintf_param_1
)
;
.global .align 1 .b8 $str[24] = {116, 104, 114, 101, 97, 100, 73, 100, 120, 58, 40, 37, 100, 44, 32, 37, 100, 44, 32, 37, 100, 41, 10, 0};
.global .align 1 .b8 $str1[23] = {98, 108, 111, 99, 107, 73, 100, 120, 58, 40, 37, 100, 44, 32, 37, 100, 44, 32, 37, 100, 41, 10, 0};
.global .align 1 .b8 $str2[23] = {98, 108, 111, 99, 107, 68, 105, 109, 58, 40, 37, 100, 44, 32, 37, 100, 44, 32, 37, 100, 41, 10, 0};
.global .align 1 .b8 $str3[22] = {103, 114, 105, 100, 68, 105, 109, 58, 40, 37, 100, 44, 32, 37, 100, 44, 32, 37, 100, 41, 10, 0};

.visible .entry _Z10checkIndexv(

)
{
	.local .align 8 .b8 	__local_depot0[16];
	.reg .b64 	%SP;
	.reg .b64 	%SPL;
	.reg .b32 	%r<17>;
	.reg .b64 	%rd<12>;


	mov.u64 	%rd11, __local_depot0;
	cvta.local.u64 	%SP, %rd11;
	mov.u32 	%r1, %tid.x;
	mov.u32 	%r2, %tid.y;
	mov.u32 	%r3, %tid.z;
	add.u64 	%rd1, %SP, 0;
	cvta.to.local.u64 	%rd2, %rd1;
	st.local.u32 	[%rd2], %r1;
	st.local.u32 	[%rd2+4], %r2;
	st.local.u32 	[%rd2+8], %r3;
	mov.u64 	%rd3, $str;
	cvta.global.u64 	%rd4, %rd3;
	// Callseq Start 0
	{
	.reg .b32 temp_param_reg;
	// <end>}
	.param .b64 param0;
	st.param.b64	[param0+0], %rd4;
	.param .b64 param1;
	st.param.b64	[param1+0], %rd1;
	.param .b32 retval0;
	call.uni (retval0), 
	vprintf, 
	(
	param0, 
	param1
	);
	ld.param.b32	%r4, [retval0+0];
	
	//{
	}// Callseq End 0
	mov.u32 	%r5, %ctaid.x;
	mov.u32 	%r6, %ctaid.y;
	mov.u32 	%r7, %ctaid.z;
	st.local.u32 	[%rd2], %r5;
	st.local.u32 	[%rd2+4], %r6;
	st.local.u32 	[%rd2+8], %r7;
	mov.u64 	%rd5, $str1;
	cvta.global.u64 	%rd6, %rd5;
	// Callseq Start 1
	{
	.reg .b32 temp_param_reg;
	// <end>}
	.param .b64 param0;
	st.param.b64	[param0+0], %rd6;
	.param .b64 param1;
	st.param.b64	[param1+0], %rd1;
	.param .b32 retval0;
	call.uni (retval0), 
	vprintf, 
	(
	param0, 
	param1
	);
	ld.param.b32	%r8, [retval0+0];
	
	//{
	}// Callseq End 1
	mov.u32 	%r9, %ntid.x;
	mov.u32 	%r10, %ntid.y;
	mov.u32 	%r11, %ntid.z;
	st.local.u32 	[%rd2], %r9;
	st.local.u32 	[%rd2+4], %r10;
	st.local.u32 	[%rd2+8], %r11;
	mov.u64 	%rd7, $str2;
	cvta.global.u64 	%rd8, %rd7;
	// Callseq Start 2
	{
	.reg .b32 temp_param_reg;
	// <end>}
	.param .b64 param0;
	st.param.b64	[param0+0], %rd8;
	.param .b64 param1;
	st.param.b64	[param1+0], %rd1;
	.param .b32 retval0;
	call.uni (retval0), 
	vprintf, 
	(
	param0, 
	param1
	);
	ld.param.b32	%r12, [retval0+0];
	
	//{
	}// Callseq End 2
	mov.u32 	%r13, %nctaid.x;
	mov.u32 	%r14, %nctaid.y;
	mov.u32 	%r15, %nctaid.z;
	st.local.u32 	[%rd2], %r13;
	st.local.u32 	[%rd2+4], %r14;
	st.local.u32 	[%rd2+8], %r15;
	mov.u64 	%rd9, $str3;
	cvta.global.u64 	%rd10, %rd9;
	// Callseq Start 3
	{
	.reg .b32 temp_param_reg;
	// <end>}
	.param .b64 param0;
	st.param.b64	[param0+0], %rd10;
	.param .b64 param1;
	st.param.b64	[param1+0], %rd1;
	.param .b32 retval0;
	call.uni (retval0), 
	vprintf, 
	(
	param0, 
	param1
	);
	ld.param.b32	%r16, [retval0+0];
	
	//{
	}// Callseq End 3
	ret;
}




// ===== COMPILED SASS (sm_100) =====

	.target	sm_100

	.elftype	@"ET_EXEC"


//--------------------- .note.nv.tkinfo           --------------------------
	.section	.note.nv.tkinfo,"",@"SHT_NOTE"
	.sectionflags	@"SHF_NOTE_NV_TKINFO"
	.tkinfo
        /*0018*/ 	.word	0x00000002
        /*0030*/ 	.string	""
        /*0030*/ 	.string	"ptxas"
        /*0030*/ 	.string	"Cuda compilation tools, release 13.0, V13.0.88"
        /*0030*/ 	.string	"Build cuda_13.0.r13.0/compiler.36424714_0"
        /*0030*/ 	.string	"-arch sm_100 "



//--------------------- .note.nv.cuinfo           --------------------------
	.section	.note.nv.cuinfo,"",@"SHT_NOTE"
	.sectionflags	@"SHF_NOTE_NV_CUINFO"
        /*0018*/ 	.short	0x0002
        /*001a*/ 	.short	0x0014
        /*001c*/ 	.short	0x0082
	.zero		2


//--------------------- .nv.info                  --------------------------
	.section	.nv.info,"",@"SHT_CUDA_INFO"
	.align	4


	//----- nvinfo : EIATTR_REGCOUNT
	.align		4
        /*0000*/ 	.byte	0x04, 0x2f
        /*0002*/ 	.short	(.L_5 - .L_4)
	.align		4
.L_4:
        /*0004*/ 	.word	index@(_Z10checkIndexv)
        /*0008*/ 	.word	0x00000018


	//----- nvinfo : EIATTR_FRAME_SIZE
	.align		4
.L_5:
        /*000c*/ 	.byte	0x04, 0x11
        /*000e*/ 	.short	(.L_7 - .L_6)
	.align		4
.L_6:
        /*0010*/ 	.word	index@(_Z10checkIndexv)
        /*0014*/ 	.word	0x00000010


	//----- nvinfo : EIATTR_MIN_STACK_SIZE
	.align		4
.L_7:
        /*0018*/ 	.byte	0x04, 0x12
        /*001a*/ 	.short	(.L_9 - .L_8)
	.align		4
.L_8:
        /*001c*/ 	.word	index@(_Z10checkIndexv)
        /*0020*/ 	.word	0x00000010
.L_9:


//--------------------- .nv.compat                --------------------------
	.section	.nv.compat,"",@"SHT_CUDA_COMPAT_INFO"
	.align	4
        /*0000*/ 	.byte	0x02, 0x09, 0x00, 0x00, 0x02, 0x02, 0x01, 0x00, 0x02, 0x05, 0x05, 0x00, 0x03, 0x07, 0x01, 0x01
        /*0010*/ 	.byte	0x02, 0x03, 0x00, 0x00, 0x02, 0x06, 0x01, 0x00, 0x04, 0x0b, 0x08, 0x00, 0x09, 0x00, 0x00, 0x00
        /*0020*/ 	.byte	0x00, 0x00, 0x00, 0x00


//--------------------- .nv.info._Z10checkIndexv  --------------------------
	.section	.nv.info._Z10checkIndexv,"",@"SHT_CUDA_INFO"
	.sectionflags	@""
	.align	4


	//----- nvinfo : EIATTR_CUDA_API_VERSION
	.align		4
        /*0000*/ 	.byte	0x04, 0x37
        /*0002*/ 	.short	(.L_11 - .L_10)
.L_10:
        /*0004*/ 	.word	0x00000082


	//----- nvinfo : EIATTR_SPARSE_MMA_MASK
	.align		4
.L_11:
        /*0008*/ 	.byte	0x03, 0x50
        /*000a*/ 	.short	0x0000


	//----- nvinfo : EIATTR_MAXREG_COUNT
	.align		4
        /*000c*/ 	.byte	0x03, 0x1b
        /*000e*/ 	.short	0x00ff


	//----- nvinfo : EIATTR_EXTERNS
	.align		4
        /*0010*/ 	.byte	0x04, 0x0f
        /*0012*/ 	.short	(.L_13 - .L_12)


	//   ....[0]....
	.align		4
.L_12:
        /*0014*/ 	.word	index@(vprintf)


	//----- nvinfo : EIATTR_MERCURY_ISA_VERSION
	.align		4
.L_13:
        /*0018*/ 	.byte	0x03, 0x5f
        /*001a*/ 	.short	0x0101


	//----- nvinfo : EIATTR_VRC_CTA_INIT_COUNT
	.align		4
        /*001c*/ 	.byte	0x02, 0x4a
	.zero		1
	.zero		1


	//----- nvinfo : EIATTR_SYSCALL_OFFSETS
	.align		4
        /*0020*/ 	.byte	0x04, 0x46
        /*0022*/ 	.short	(.L_15 - .L_14)


	//   ....[0]....
.L_14:
        /*0024*/ 	.word	0x00000150


	//   ....[1]....
        /*0028*/ 	.word	0x00000230


	//   ....[2]....
        /*002c*/ 	.word	0x00000310


	//   ....[3]....
        /*0030*/ 	.word	0x000003f0


	//----- nvinfo : EIATTR_EXIT_INSTR_OFFSETS
	.align		4
.L_15:
        /*0034*/ 	.byte	0x04, 0x1c
        /*0036*/ 	.short	(.L_17 - .L_16)


	//   ....[0]....
.L_16:
        /*0038*/ 	.word	0x00000400


	//----- nvinfo : EIATTR_SW_WAR
	.align		4
.L_17:
        /*003c*/ 	.byte	0x04, 0x36
        /*003e*/ 	.short	(.L_19 - .L_18)
.L_18:
        /*0040*/ 	.word	0x00000008
.L_19:


//--------------------- .nv.callgraph             --------------------------
	.section	.nv.callgraph,"",@"SHT_CUDA_CALLGRAPH"
	.align	4
	.sectionentsize	8
	.align		4
        /*0000*/ 	.word	0x00000000
	.align		4
        /*0004*/ 	.word	0xffffffff
	.align		4
        /*0008*/ 	.word	index@(_Z10checkIndexv)
	.align		4
        /*000c*/ 	.word	index@(vprintf)
	.align		4
        /*0010*/ 	.word	0x00000000
	.align		4
        /*0014*/ 	.word	0xfffffffe
	.align		4
        /*0018*/ 	.word	0x00000000
	.align		4
        /*001c*/ 	.word	0xfffffffd
	.align		4
        /*0020*/ 	.word	0x00000000
	.align		4
        /*0024*/ 	.word	0xfffffffc


//--------------------- .nv.constant4             --------------------------
	.section	.nv.constant4,"a",@progbits
	.align	8
	.align		8
.nv.constant4:
        /*0000*/ 	.dword	vprintf
	.align		8
        /*0008*/ 	.dword	$str
	.align		8
        /*0010*/ 	.dword	$str1
	.align		8
        /*0018*/ 	.dword	$str2
	.align		8
        /*0020*/ 	.dword	$str3


//--------------------- .text._Z10checkIndexv     --------------------------
	.section	.text._Z10checkIndexv,"ax",@progbits
	.align	128
        .global         _Z10checkIndexv
        .type           _Z10checkIndexv,@function
        .size           _Z10checkIndexv,(.L_x_5 - _Z10checkIndexv)
        .other          _Z10checkIndexv,@"STO_CUDA_ENTRY STV_DEFAULT"
_Z10checkIndexv:
.text._Z10checkIndexv:
[----:B------:R-:W0:Y:S01]  /*0000*/  LDC R1, c[0x0][0x37c] ;  /* 0x0000df00ff017b82 */ /* 0x000e220000000800 */
[----:B------:R-:W1:Y:S01]  /*0010*/  S2R R3, SR_TID.X ;  /* 0x0000000000037919 */ /* 0x000e620000002100 */
[----:B------:R-:W2:Y:S01]  /*0020*/  LDCU UR4, c[0x0][0x2f8] ;  /* 0x00005f00ff0477ac */ /* 0x000ea20008000800 */
[----:B0-----:R-:W-:Y:S01]  /*0030*/  VIADD R1, R1, 0xfffffff0 ;  /* 0xfffffff001017836 */ /* 0x001fe20000000000 */
[----:B------:R-:W-:Y:S01]  /*0040*/  MOV R17, 0x0 ;  /* 0x0000000000117802 */ /* 0x000fe20000000f00 */
[----:B------:R-:W0:Y:S01]  /*0050*/  S2R R11, SR_TID.Y ;  /* 0x00000000000b7919 */ /* 0x000e220000002200 */
[----:B------:R-:W3:Y:S02]  /*0060*/  LDCU UR5, c[0x0][0x2fc] ;  /* 0x00005f80ff0577ac */ /* 0x000ee40008000800 */
[----:B------:R4:W5:Y:S01]  /*0070*/  LDC.64 R8, c[0x4][R17] ;  /* 0x0100000011087b82 */ /* 0x0009620000000a00 */
[----:B------:R-:W4:Y:S01]  /*0080*/  S2R R13, SR_TID.Z ;  /* 0x00000000000d7919 */ /* 0x000f220000002300 */
[----:B------:R-:W1:Y:S01]  /*0090*/  LDCU.64 UR6, c[0x4][0x8] ;  /* 0x01000100ff0677ac */ /* 0x000e620008000a00 */
[----:B--2---:R-:W-:-:S04]  /*00a0*/  IADD3 R2, P0, PT, R1, UR4, RZ ;  /* 0x0000000401027c10 */ /* 0x004fc8000ff1e0ff */
[----:B---3--:R-:W-:Y:S01]  /*00b0*/  IADD3.X R18, PT, PT, RZ, UR5, RZ, P0, !PT ;  /* 0x00000005ff127c10 */ /* 0x008fe200087fe4ff */
[----:B------:R-:W-:Y:S01]  /*00c0*/  VIADD R16, R2, -UR4 ;  /* 0x8000000402107c36 */ /* 0x000fe20008000000 */
[----:B------:R-:W-:Y:S01]  /*00d0*/  MOV R6, R2 ;  /* 0x0000000200067202 */ /* 0x000fe20000000f00 */
[----:B-1----:R-:W-:Y:S02]  /*00e0*/  IMAD.U32 R4, RZ, RZ, UR6 ;  /* 0x00000006ff047e24 */ /* 0x002fe4000f8e00ff */
[----:B------:R-:W-:Y:S02]  /*00f0*/  IMAD.U32 R5, RZ, RZ, UR7 ;  /* 0x00000007ff057e24 */ /* 0x000fe4000f8e00ff */
[----:B------:R-:W-:Y:S01]  /*0100*/  IMAD.MOV.U32 R7, RZ, RZ, R18 ;  /* 0x000000ffff077224 */ /* 0x000fe200078e0012 */
[----:B------:R1:W-:Y:S04]  /*0110*/  STL [R16], R3 ;  /* 0x0000000310007387 */ /* 0x0003e80000100800 */
[----:B0-----:R1:W-:Y:S04]  /*0120*/  STL [R16+0x4], R11 ;  /* 0x0000040b10007387 */ /* 0x0013e80000100800 */
[----:B----4-:R1:W-:Y:S02]  /*0130*/  STL [R16+0x8], R13 ;  /* 0x0000080d10007387 */ /* 0x0103e40000100800 */
[----:B------:R-:W-:-:S07]  /*0140*/  LEPC R20, `(.L_x_0) ;  /* 0x000000001014794e */ /* 0x000fce0000000000 */
[----:B-1---5:R-:W-:Y:S05]  /*0150*/  CALL.ABS.NOINC R8 ;  /* 0x0000000008007343 */ /* 0x022fea0003c00000 */
.L_x_0:
[----:B------:R-:W0:Y:S01]  /*0160*/  S2R R3, SR_CTAID.X ;  /* 0x0000000000037919 */ /* 0x000e220000002500 */
[----:B------:R1:W2:Y:S01]  /*0170*/  LDC.64 R12, c[0x4][R17] ;  /* 0x01000000110c7b82 */ /* 0x0002a20000000a00 */
[----:B------:R-:W3:Y:S01]  /*0180*/  LDCU.64 UR4, c[0x4][0x10] ;  /* 0x01000200ff0477ac */ /* 0x000ee20008000a00 */
[----:B------:R-:W-:Y:S01]  /*0190*/  IMAD.MOV.U32 R6, RZ, RZ, R2 ;  /* 0x000000ffff067224 */ /* 0x000fe200078e0002 */
[----:B------:R-:W4:Y:S01]  /*01a0*/  S2R R9, SR_CTAID.Y ;  /* 0x0000000000097919 */ /* 0x000f220000002600 */
[----:B------:R-:W-:Y:S01]  /*01b0*/  MOV R7, R18 ;  /* 0x0000001200077202 */ /* 0x000fe20000000f00 */
[----:B------:R-:W5:Y:S01]  /*01c0*/  S2R R11, SR_CTAID.Z ;  /* 0x00000000000b7919 */ /* 0x000f620000002700 */
[----:B---3--:R-:W-:Y:S01]  /*01d0*/  IMAD.U32 R4, RZ, RZ, UR4 ;  /* 0x00000004ff047e24 */ /* 0x008fe2000f8e00ff */
[----:B------:R-:W-:Y:S01]  /*01e0*/  MOV R5, UR5 ;  /* 0x0000000500057c02 */ /* 0x000fe20008000f00 */
[----:B0-----:R1:W-:Y:S04]  /*01f0*/  STL [R16], R3 ;  /* 0x0000000310007387 */ /* 0x0013e80000100800 */
[----:B----4-:R1:W-:Y:S04]  /*0200*/  STL [R16+0x4], R9 ;  /* 0x0000040910007387 */ /* 0x0103e80000100800 */
[----:B-----5:R1:W-:Y:S02]  /*0210*/  STL [R16+0x8], R11 ;  /* 0x0000080b10007387 */ /* 0x0203e40000100800 */
[----:B------:R-:W-:-:S07]  /*0220*/  LEPC R20, `(.L_x_1) ;  /* 0x000000001014794e */ /* 0x000fce0000000000 */
[----:B-12---:R-:W-:Y:S05]  /*0230*/  CALL.ABS.NOINC R12 ;  /* 0x000000000c007343 */ /* 0x006fea0003c00000 */
.L_x_1:
[----:B------:R-:W0:Y:S01]  /*0240*/  LDC R3, c[0x0][0x360] ;  /* 0x0000d800ff037b82 */ /* 0x000e220000000800 */
[----:B------:R-:W1:Y:S01]  /*0250*/  LDCU.64 UR4, c[0x4][0x18] ;  /* 0x01000300ff0477ac */ /* 0x000e620008000a00 */
[----:B------:R-:W-:Y:S01]  /*0260*/  IMAD.MOV.U32 R6, RZ, RZ, R2 ;  /* 0x000000ffff067224 */ /* 0x000fe200078e0002 */
[----:B------:R-:W-:-:S05]  /*0270*/  MOV R7, R18 ;  /* 0x0000001200077202 */ /* 0x000fca0000000f00 */
[----:B------:R-:W2:Y:S08]  /*0280*/  LDC R9, c[0x0][0x364] ;  /* 0x0000d900ff097b82 */ /* 0x000eb00000000800 */
[----:B------:R-:W3:Y:S01]  /*0290*/  LDC R11, c[0x0][0x368] ;  /* 0x0000da00ff0b7b82 */ /* 0x000ee20000000800 */
[----:B-1----:R-:W-:Y:S01]  /*02a0*/  IMAD.U32 R4, RZ, RZ, UR4 ;  /* 0x00000004ff047e24 */ /* 0x002fe2000f8e00ff */
[----:B------:R-:W-:Y:S01]  /*02b0*/  MOV R5, UR5 ;  /* 0x0000000500057c02 */ /* 0x000fe20008000f00 */
[----:B0-----:R0:W-:Y:S05]  /*02c0*/  STL [R16], R3 ;  /* 0x0000000310007387 */ /* 0x0011ea0000100800 */
[----:B------:R0:W1:Y:S01]  /*02d0*/  LDC.64 R12, c[0x4][R17] ;  /* 0x01000000110c7b82 */ /* 0x0000620000000a00 */
[----:B--2---:R0:W-:Y:S04]  /*02e0*/  STL [R16+0x4], R9 ;  /* 0x0000040910007387 */ /* 0x0041e80000100800 */
[----:B---3--:R0:W-:Y:S02]  /*02f0*/  STL [R16+0x8], R11 ;  /* 0x0000080b10007387 */ /* 0x0081e40000100800 */
[----:B------:R-:W-:-:S07]  /*0300*/  LEPC R20, `(.L_x_2) ;  /* 0x000000001014794e */ /* 0x000fce0000000000 */
[----:B01----:R-:W-:Y:S05]  /*0310*/  CALL.ABS.NOINC R12 ;  /* 0x000000000c007343 */ /* 0x003fea0003c00000 */
.L_x_2:
        /* <DEDUP_REMOVED lines=14> */
.L_x_3:
[----:B------:R-:W-:Y:S05]  /*0400*/  EXIT ;  /* 0x000000000000794d */ /* 0x000fea0003800000 */
.L_x_4:
[----:B------:R-:W-:-:S00]  /*0410*/  BRA `(.L_x_4) ;  /* 0xfffffffc00fc7947 */ /* 0x000fc0000383ffff */
[----:B------:R-:W-:-:S00]  /*0420*/  NOP ;  /* 0x0000000000007918 */ /* 0x000fc00000000000 */
        /* <DEDUP_REMOVED lines=13> */
.L_x_5:


//--------------------- .nv.global.init           --------------------------
	.section	.nv.global.init,"aw",@progbits
.nv.global.init:
	.type		$str3,@object
	.size		$str3,($str2 - $str3)
$str3:
        /*0000*/ 	.byte	0x67, 0x72, 0x69, 0x64, 0x44, 0x69, 0x6d, 0x3a, 0x28, 0x25, 0x64, 0x2c, 0x20, 0x25, 0x64, 0x2c
        /*0010*/ 	.byte	0x20, 0x25, 0x64, 0x29, 0x0a, 0x00
	.type		$str2,@object
	.size		$str2,($str1 - $str2)
$str2:
        /*0016*/ 	.byte	0x62, 0x6c, 0x6f, 0x63, 0x6b, 0x44, 0x69, 0x6d, 0x3a, 0x28, 0x25, 0x64, 0x2c, 0x20, 0x25, 0x64
        /*0026*/ 	.byte	0x2c, 0x20, 0x25, 0x64, 0x29, 0x0a, 0x00
	.type		$str1,@object
	.size		$str1,($str - $str1)
$str1:
        /*002d*/ 	.byte	0x62, 0x6c, 0x6f, 0x63, 0x6b, 0x49, 0x64, 0x78, 0x3a, 0x28, 0x25, 0x64, 0x2c, 0x20, 0x25, 0x64
        /*003d*/ 	.byte	0x2c, 0x20, 0x25, 0x64, 0x29, 0x0a, 0x00
	.type		$str,@object
	.size		$str,(.L_0 - $str)
$str:
        /*0044*/ 	.byte	0x74, 0x68, 0x72, 0x65, 0x61, 0x64, 0x49, 0x64, 0x78, 0x3a, 0x28, 0x25, 0x64, 0x2c, 0x20, 0x25
        /*0054*/ 	.byte	0x64, 0x2c, 0x20, 0x25, 0x64, 0x29, 0x0a, 0x00
.L_0:


//--------------------- .nv.shared.reserved.0     --------------------------
	.section	.nv.shared.reserved.0,"aw",@nobits
	.weak		__nv_reservedSMEM_offset_0_alias
	.size		__nv_reservedSMEM_offset_0_alias, 0, 64
	.other		__nv_reservedSMEM_offset_0_alias,@"STO_CUDA_RESERVED_SHARED STV_DEFAULT"
__nv_reservedSMEM_offset_0_alias:
	.zero		0
	.zero		64


//--------------------- .nv.constant0._Z10checkIndexv --------------------------
	.section	.nv.constant0._Z10checkIndexv,"a",@progbits
	.sectionflags	@""
	.align	4
.nv.constant0._Z10checkIndexv:
	.zero		896


//--------------------- SYMBOLS --------------------------

	.type		.nv.reservedSmem.offset0,@object
	.size		.nv.reservedSmem.offset0,0x4
	.type		vprintf,@function
